//
// Generated by NVIDIA NVVM Compiler
//
// Compiler Build ID: CL-36424714
// Cuda compilation tools, release 13.0, V13.0.88
// Based on NVVM 20.0.0
//

.version 9.0
.target sm_100
.address_size 64

	// .globl	_Z6gpuAddPiS_S_

.visible .entry _Z6gpuAddPiS_S_(
	.param .u64 .ptr .align 1 _Z6gpuAddPiS_S__param_0,
	.param .u64 .ptr .align 1 _Z6gpuAddPiS_S__param_1,
	.param .u64 .ptr .align 1 _Z6gpuAddPiS_S__param_2
)
{
	.reg .pred 	%p<2>;
	.reg .b32 	%r<5>;
	.reg .b64 	%rd<11>;

	ld.param.u64 	%rd1, [_Z6gpuAddPiS_S__param_0];
	ld.param.u64 	%rd2, [_Z6gpuAddPiS_S__param_1];
	ld.param.u64 	%rd3, [_Z6gpuAddPiS_S__param_2];
	mov.u32 	%r1, %ctaid.x;
	setp.gt.u32 	%p1, %r1, 4999;
	@%p1 bra 	$L__BB0_2;
	cvta.to.global.u64 	%rd4, %rd1;
	cvta.to.global.u64 	%rd5, %rd2;
	cvta.to.global.u64 	%rd6, %rd3;
	mul.wide.u32 	%rd7, %r1, 4;
	add.s64 	%rd8, %rd4, %rd7;
	ld.global.u32 	%r2, [%rd8];
	add.s64 	%rd9, %rd5, %rd7;
	ld.global.u32 	%r3, [%rd9];
	add.s32 	%r4, %r3, %r2;
	add.s64 	%rd10, %rd6, %rd7;
	st.global.u32 	[%rd10], %r4;
$L__BB0_2:
	ret;

}


// ===== COMPILED SASS (sm_100) =====

	.target	sm_100

	.elftype	@"ET_EXEC"


//--------------------- .note.nv.tkinfo           --------------------------
	.section	.note.nv.tkinfo,"",@"SHT_NOTE"
	.sectionflags	@"SHF_NOTE_NV_TKINFO"
	.tkinfo
        /*0018*/ 	.word	0x00000002
        /*0030*/ 	.string	""
        /*0030*/ 	.string	"ptxas"
        /*0030*/ 	.string	"Cuda compilation tools, release 13.0, V13.0.88"
        /*0030*/ 	.string	"Build cuda_13.0.r13.0/compiler.36424714_0"
        /*0030*/ 	.string	"-arch sm_100 -m 64 "



//--------------------- .note.nv.cuinfo           --------------------------
	.section	.note.nv.cuinfo,"",@"SHT_NOTE"
	.sectionflags	@"SHF_NOTE_NV_CUINFO"
        /*0018*/ 	.short	0x0002
        /*001a*/ 	.short	0x0064
        /*001c*/ 	.short	0x0082
	.zero		2


//--------------------- .nv.info                  --------------------------
	.section	.nv.info,"",@"SHT_CUDA_INFO"
	.align	4


	//----- nvinfo : EIATTR_REGCOUNT
	.align		4
        /*0000*/ 	.byte	0x04, 0x2f
        /*0002*/ 	.short	(.L_1 - .L_0)
	.align		4
.L_0:
        /*0004*/ 	.word	index@(_Z6gpuAddPiS_S_)
        /*0008*/ 	.word	0x0000000c


	//----- nvinfo : EIATTR_FRAME_SIZE
	.align		4
.L_1:
        /*000c*/ 	.byte	0x04, 0x11
        /*000e*/ 	.short	(.L_3 - .L_2)
	.align		4
.L_2:
        /*0010*/ 	.word	index@(_Z6gpuAddPiS_S_)
        /*0014*/ 	.word	0x00000000


	//----- nvinfo : EIATTR_MIN_STACK_SIZE
	.align		4
.L_3:
        /*0018*/ 	.byte	0x04, 0x12
        /*001a*/ 	.short	(.L_5 - .L_4)
	.align		4
.L_4:
        /*001c*/ 	.word	index@(_Z6gpuAddPiS_S_)
        /*0020*/ 	.word	0x00000000
.L_5:


//--------------------- .nv.compat                --------------------------
	.section	.nv.compat,"",@"SHT_CUDA_COMPAT_INFO"
	.align	4
        /*0000*/ 	.byte	0x02, 0x09, 0x00, 0x00, 0x02, 0x02, 0x01, 0x00, 0x02, 0x05, 0x05, 0x00, 0x03, 0x07, 0x01, 0x01
        /*0010*/ 	.byte	0x02, 0x03, 0x00, 0x00, 0x02, 0x06, 0x01, 0x00, 0x04, 0x0b, 0x08, 0x00, 0x09, 0x00, 0x00, 0x00
        /*0020*/ 	.byte	0x00, 0x00, 0x00, 0x00


//--------------------- .nv.info._Z6gpuAddPiS_S_  --------------------------
	.section	.nv.info._Z6gpuAddPiS_S_,"",@"SHT_CUDA_INFO"
	.sectionflags	@""
	.align	4


	//----- nvinfo : EIATTR_CUDA_API_VERSION
	.align		4
        /*0000*/ 	.byte	0x04, 0x37
        /*0002*/ 	.short	(.L_7 - .L_6)
.L_6:
        /*0004*/ 	.word	0x00000082


	//----- nvinfo : EIATTR_KPARAM_INFO
	.align		4
.L_7:
        /*0008*/ 	.byte	0x04, 0x17
        /*000a*/ 	.short	(.L_9 - .L_8)
.L_8:
        /*000c*/ 	.word	0x00000000
        /*0010*/ 	.short	0x0002
        /*0012*/ 	.short	0x0010
        /*0014*/ 	.byte	0x00, 0xf5, 0x21, 0x00


	//----- nvinfo : EIATTR_KPARAM_INFO
	.align		4
.L_9:
        /*0018*/ 	.byte	0x04, 0x17
        /*001a*/ 	.short	(.L_11 - .L_10)
.L_10:
        /*001c*/ 	.word	0x00000000
        /*0020*/ 	.short	0x0001
        /*0022*/ 	.short	0x0008
        /*0024*/ 	.byte	0x00, 0xf5, 0x21, 0x00


	//----- nvinfo : EIATTR_KPARAM_INFO
	.align		4
.L_11:
        /*0028*/ 	.byte	0x04, 0x17
        /*002a*/ 	.short	(.L_13 - .L_12)
.L_12:
        /*002c*/ 	.word	0x00000000
        /*0030*/ 	.short	0x0000
        /*0032*/ 	.short	0x0000
        /*0034*/ 	.byte	0x00, 0xf5, 0x21, 0x00


	//----- nvinfo : EIATTR_SPARSE_MMA_MASK
	.align		4
.L_13:
        /*0038*/ 	.byte	0x03, 0x50
        /*003a*/ 	.short	0x0000


	//----- nvinfo : EIATTR_MAXREG_COUNT
	.align		4
        /*003c*/ 	.byte	0x03, 0x1b
        /*003e*/ 	.short	0x00ff


	//----- nvinfo : EIATTR_MERCURY_ISA_VERSION
	.align		4
        /*0040*/ 	.byte	0x03, 0x5f
        /*0042*/ 	.short	0x0101


	//----- nvinfo : EIATTR_VRC_CTA_INIT_COUNT
	.align		4
        /*0044*/ 	.byte	0x02, 0x4a
	.zero		1
	.zero		1


	//----- nvinfo : EIATTR_EXIT_INSTR_OFFSETS
	.align		4
        /*0048*/ 	.byte	0x04, 0x1c
        /*004a*/ 	.short	(.L_15 - .L_14)


	//   ....[0]....
.L_14:
        /*004c*/ 	.word	0x00000030


	//   ....[1]....
        /*0050*/ 	.word	0x000000f0


	//----- nvinfo : EIATTR_CBANK_PARAM_SIZE
	.align		4
.L_15:
        /*0054*/ 	.byte	0x03, 0x19
        /*0056*/ 	.short	0x0018


	//----- nvinfo : EIATTR_PARAM_CBANK
	.align		4
        /*0058*/ 	.byte	0x04, 0x0a
        /*005a*/ 	.short	(.L_17 - .L_16)
	.align		4
.L_16:
        /*005c*/ 	.word	index@(.nv.constant0._Z6gpuAddPiS_S_)
        /*0060*/ 	.short	0x0380
        /*0062*/ 	.short	0x0018


	//----- nvinfo : EIATTR_SW_WAR
	.align		4
.L_17:
        /*0064*/ 	.byte	0x04, 0x36
        /*0066*/ 	.short	(.L_19 - .L_18)
.L_18:
        /*0068*/ 	.word	0x00000008
.L_19:


//--------------------- .nv.callgraph             --------------------------
	.section	.nv.callgraph,"",@"SHT_CUDA_CALLGRAPH"
	.align	4
	.sectionentsize	8
	.align		4
        /*0000*/ 	.word	0x00000000
	.align		4
        /*0004*/ 	.word	0xffffffff
	.align		4
        /*0008*/ 	.word	0x00000000
	.align		4
        /*000c*/ 	.word	0xfffffffe
	.align		4
        /*0010*/ 	.word	0x00000000
	.align		4
        /*0014*/ 	.word	0xfffffffd
	.align		4
        /*0018*/ 	.word	0x00000000
	.align		4
        /*001c*/ 	.word	0xfffffffc


//--------------------- .text._Z6gpuAddPiS_S_     --------------------------
	.section	.text._Z6gpuAddPiS_S_,"ax",@progbits
	.align	128
        .global         _Z6gpuAddPiS_S_
        .type           _Z6gpuAddPiS_S_,@function
        .size           _Z6gpuAddPiS_S_,(.L_x_1 - _Z6gpuAddPiS_S_)
        .other          _Z6gpuAddPiS_S_,@"STO_CUDA_ENTRY STV_DEFAULT"
_Z6gpuAddPiS_S_:
.text._Z6gpuAddPiS_S_:
[----:B------:R-:W-:Y:S01]  /*0000*/  LDC R1, c[0x0][0x37c] ;  /* 0x0000df00ff017b82 */ /* 0x000fe20000000800 */
[----:B------:R-:W0:Y:S02]  /*0010*/  S2R R9, SR_CTAID.X ;  /* 0x0000000000097919 */ /* 0x000e240000002500 */
[----:B0-----:R-:W-:-:S13]  /*0020*/  ISETP.GT.U32.AND P0, PT, R9, 0x1387, PT ;  /* 0x000013870900780c */ /* 0x001fda0003f04070 */
[----:B------:R-:W-:Y:S05]  /*0030*/  @P0 EXIT ;  /* 0x000000000000094d */ /* 0x000fea0003800000 */
[----:B------:R-:W0:Y:S01]  /*0040*/  LDC.64 R2, c[0x0][0x380] ;  /* 0x0000e000ff027b82 */ /* 0x000e220000000a00 */
[----:B------:R-:W1:Y:S07]  /*0050*/  LDCU.64 UR4, c[0x0][0x358] ;  /* 0x00006b00ff0477ac */ /* 0x000e6e0008000a00 */
[----:B------:R-:W2:Y:S08]  /*0060*/  LDC.64 R4, c[0x0][0x388] ;  /* 0x0000e200ff047b82 */ /* 0x000eb00000000a00 */
[----:B------:R-:W3:Y:S01]  /*0070*/  LDC.64 R6, c[0x0][0x390] ;  /* 0x0000e400ff067b82 */ /* 0x000ee20000000a00 */
[----:B0-----:R-:W-:-:S06]  /*0080*/  IMAD.WIDE.U32 R2, R9, 0x4, R2 ;  /* 0x0000000409027825 */ /* 0x001fcc00078e0002 */
[----:B-1----:R-:W4:Y:S01]  /*0090*/  LDG.E R2, desc[UR4][R2.64] ;  /* 0x0000000402027981 */ /* 0x002f22000c1e1900 */
[----:B--2---:R-:W-:-:S06]  /*00a0*/  IMAD.WIDE.U32 R4, R9, 0x4, R4 ;  /* 0x0000000409047825 */ /* 0x004fcc00078e0004 */
[----:B------:R-:W4:Y:S01]  /*00b0*/  LDG.E R5, desc[UR4][R4.64] ;  /* 0x0000000404057981 */ /* 0x000f22000c1e1900 */
[----:B---3--:R-:W-:Y:S01]  /*00c0*/  IMAD.WIDE.U32 R6, R9, 0x4, R6 ;  /* 0x0000000409067825 */ /* 0x008fe200078e0006 */
[----:B----4-:R-:W-:-:S05]  /*00d0*/  IADD3 R9, PT, PT, R2, R5, RZ ;  /* 0x0000000502097210 */ /* 0x010fca0007ffe0ff */
[----:B------:R-:W-:Y:S01]  /*00e0*/  STG.E desc[UR4][R6.64], R9 ;  /* 0x0000000906007986 */ /* 0x000fe2000c101904 */
[----:B------:R-:W-:Y:S05]  /*00f0*/  EXIT ;  /* 0x000000000000794d */ /* 0x000fea0003800000 */
.L_x_0:
[----:B------:R-:W-:-:S00]  /*0100*/  BRA `(.L_x_0) ;  /* 0xfffffffc00fc7947 */ /* 0x000fc0000383ffff */
[----:B------:R-:W-:-:S00]  /*0110*/  NOP ;  /* 0x0000000000007918 */ /* 0x000fc00000000000 */
        /* <DEDUP_REMOVED lines=14> */
.L_x_1:


//--------------------- .nv.shared.reserved.0     --------------------------
	.section	.nv.shared.reserved.0,"aw",@nobits
	.weak		__nv_reservedSMEM_offset_0_alias
	.size		__nv_reservedSMEM_offset_0_alias, 0, 64
	.other		__nv_reservedSMEM_offset_0_alias,@"STO_CUDA_RESERVED_SHARED STV_DEFAULT"
__nv_reservedSMEM_offset_0_alias:
	.zero		0
	.zero		64


//--------------------- .nv.constant0._Z6gpuAddPiS_S_ --------------------------
	.section	.nv.constant0._Z6gpuAddPiS_S_,"a",@progbits
	.sectionflags	@""
	.align	4
.nv.constant0._Z6gpuAddPiS_S_:
	.zero		920


//--------------------- SYMBOLS --------------------------

	.type		.nv.reservedSmem.offset0,@object
	.size		.nv.reservedSmem.offset0,0x4
